//
// Generated by NVIDIA NVVM Compiler
//
// Compiler Build ID: CL-36424714
// Cuda compilation tools, release 13.0, V13.0.88
// Based on NVVM 20.0.0
//

.version 9.0
.target sm_100
.address_size 64

	// .globl	_Z9blankCallv
.extern .func  (.param .b32 func_retval0) vprintf
(
	.param .b64 vprintf_param_0,
	.param .b64 vprintf_param_1
)
;
.global .align 4 .b8 precalc_xorwow_matrix[102400];
.global .align 4 .b8 precalc_xorwow_offset_matrix[102400];
.global .align 4 .b8 mrg32k3aM1[2304];
.global .align 4 .b8 mrg32k3aM2[2304];
.global .align 4 .b8 mrg32k3aM1SubSeq[2016];
.global .align 4 .b8 mrg32k3aM2SubSeq[2016];
.global .align 4 .b8 mrg32k3aM1Seq[2304];
.global .align 4 .b8 mrg32k3aM2Seq[2304];
.const .align 8 .b8 __cr_lgamma_table[72];
.global .align 1 .b8 $str[13] = {82, 101, 97, 100, 105, 110, 103, 58, 32, 37, 99, 10};

.visible .entry _Z9blankCallv()
{


	ret;

}
	// .globl	_Z16computeHistogramPcPi
.visible .entry _Z16computeHistogramPcPi(
	.param .u64 .ptr .align 1 _Z16computeHistogramPcPi_param_0,
	.param .u64 .ptr .align 1 _Z16computeHistogramPcPi_param_1
)
{
	.local .align 8 .b8 	__local_depot1[8];
	.reg .b64 	%SP;
	.reg .b64 	%SPL;
	.reg .pred 	%p<4>;
	.reg .b16 	%rs<3>;
	.reg .b32 	%r<11>;
	.reg .b64 	%rd<13>;

	mov.u64 	%SPL, __local_depot1;
	cvta.local.u64 	%SP, %SPL;
	ld.param.u64 	%rd2, [_Z16computeHistogramPcPi_param_0];
	ld.param.u64 	%rd3, [_Z16computeHistogramPcPi_param_1];
	mov.u32 	%r2, %ntid.x;
	mov.u32 	%r3, %ctaid.x;
	mov.u32 	%r4, %tid.x;
	mad.lo.s32 	%r1, %r2, %r3, %r4;
	setp.gt.s32 	%p1, %r1, 99999;
	@%p1 bra 	$L__BB1_4;
	cvta.to.global.u64 	%rd4, %rd2;
	cvt.s64.s32 	%rd5, %r1;
	add.s64 	%rd1, %rd4, %rd5;
	ld.global.u8 	%rs2, [%rd1];
	setp.eq.s16 	%p2, %rs2, 0;
	@%p2 bra 	$L__BB1_4;
	setp.eq.s16 	%p3, %rs2, 46;
	@%p3 bra 	$L__BB1_4;
	add.u64 	%rd6, %SP, 0;
	add.u64 	%rd7, %SPL, 0;
	cvt.u32.u16 	%r5, %rs2;
	cvt.s32.s8 	%r6, %r5;
	st.local.u32 	[%rd7], %r6;
	mov.u64 	%rd8, $str;
	cvta.global.u64 	%rd9, %rd8;
	{ // callseq 0, 0
	.param .b64 param0;
	st.param.b64 	[param0], %rd9;
	.param .b64 param1;
	st.param.b64 	[param1], %rd6;
	.param .b32 retval0;
	call.uni (retval0), 
	vprintf, 
	(
	param0, 
	param1
	);
	ld.param.b32 	%r7, [retval0];
	} // callseq 0
	ld.global.s8 	%r9, [%rd1];
	cvta.to.global.u64 	%rd10, %rd3;
	mul.wide.s32 	%rd11, %r9, 4;
	add.s64 	%rd12, %rd10, %rd11;
	atom.global.add.u32 	%r10, [%rd12+-192], 1;
$L__BB1_4:
	ret;

}


// ===== COMPILED SASS (sm_100) =====

	.target	sm_100

	.elftype	@"ET_EXEC"


//--------------------- .note.nv.tkinfo           --------------------------
	.section	.note.nv.tkinfo,"",@"SHT_NOTE"
	.sectionflags	@"SHF_NOTE_NV_TKINFO"
	.tkinfo
        /*0018*/ 	.word	0x00000002
        /*0030*/ 	.string	""
        /*0030*/ 	.string	"ptxas"
        /*0030*/ 	.string	"Cuda compilation tools, release 13.0, V13.0.88"
        /*0030*/ 	.string	"Build cuda_13.0.r13.0/compiler.36424714_0"
        /*0030*/ 	.string	"-arch sm_100 -m 64 "



//--------------------- .note.nv.cuinfo           --------------------------
	.section	.note.nv.cuinfo,"",@"SHT_NOTE"
	.sectionflags	@"SHF_NOTE_NV_CUINFO"
        /*0018*/ 	.short	0x0002
        /*001a*/ 	.short	0x0064
        /*001c*/ 	.short	0x0082
	.zero		2


//--------------------- .nv.info                  --------------------------
	.section	.nv.info,"",@"SHT_CUDA_INFO"
	.align	4


	//----- nvinfo : EIATTR_REGCOUNT
	.align		4
        /*0000*/ 	.byte	0x04, 0x2f
        /*0002*/ 	.short	(.L_11 - .L_10)
	.align		4
.L_10:
        /*0004*/ 	.word	index@(_Z9blankCallv)
        /*0008*/ 	.word	0x00000004


	//----- nvinfo : EIATTR_FRAME_SIZE
	.align		4
.L_11:
        /*000c*/ 	.byte	0x04, 0x11
        /*000e*/ 	.short	(.L_13 - .L_12)
	.align		4
.L_12:
        /*0010*/ 	.word	index@(_Z9blankCallv)
        /*0014*/ 	.word	0x00000000


	//----- nvinfo : EIATTR_REGCOUNT
	.align		4
.L_13:
        /*0018*/ 	.byte	0x04, 0x2f
        /*001a*/ 	.short	(.L_15 - .L_14)
	.align		4
.L_14:
        /*001c*/ 	.word	index@(_Z16computeHistogramPcPi)
        /*0020*/ 	.word	0x00000018


	//----- nvinfo : EIATTR_FRAME_SIZE
	.align		4
.L_15:
        /*0024*/ 	.byte	0x04, 0x11
        /*0026*/ 	.short	(.L_17 - .L_16)
	.align		4
.L_16:
        /*0028*/ 	.word	index@(_Z16computeHistogramPcPi)
        /*002c*/ 	.word	0x00000008


	//----- nvinfo : EIATTR_MIN_STACK_SIZE
	.align		4
.L_17:
        /*0030*/ 	.byte	0x04, 0x12
        /*0032*/ 	.short	(.L_19 - .L_18)
	.align		4
.L_18:
        /*0034*/ 	.word	index@(_Z16computeHistogramPcPi)
        /*0038*/ 	.word	0x00000008


	//----- nvinfo : EIATTR_MIN_STACK_SIZE
	.align		4
.L_19:
        /*003c*/ 	.byte	0x04, 0x12
        /*003e*/ 	.short	(.L_21 - .L_20)
	.align		4
.L_20:
        /*0040*/ 	.word	index@(_Z9blankCallv)
        /*0044*/ 	.word	0x00000000
.L_21:


//--------------------- .nv.compat                --------------------------
	.section	.nv.compat,"",@"SHT_CUDA_COMPAT_INFO"
	.align	4
        /*0000*/ 	.byte	0x02, 0x09, 0x00, 0x00, 0x02, 0x02, 0x01, 0x00, 0x02, 0x05, 0x05, 0x00, 0x03, 0x07, 0x01, 0x01
        /*0010*/ 	.byte	0x02, 0x03, 0x00, 0x00, 0x02, 0x06, 0x01, 0x00, 0x04, 0x0b, 0x08, 0x00, 0x09, 0x00, 0x00, 0x00
        /*0020*/ 	.byte	0x00, 0x00, 0x00, 0x00


//--------------------- .nv.info._Z16computeHistogramPcPi --------------------------
	.section	.nv.info._Z16computeHistogramPcPi,"",@"SHT_CUDA_INFO"
	.sectionflags	@""
	.align	4


	//----- nvinfo : EIATTR_CUDA_API_VERSION
	.align		4
        /*0000*/ 	.byte	0x04, 0x37
        /*0002*/ 	.short	(.L_23 - .L_22)
.L_22:
        /*0004*/ 	.word	0x00000082


	//----- nvinfo : EIATTR_KPARAM_INFO
	.align		4
.L_23:
        /*0008*/ 	.byte	0x04, 0x17
        /*000a*/ 	.short	(.L_25 - .L_24)
.L_24:
        /*000c*/ 	.word	0x00000000
        /*0010*/ 	.short	0x0001
        /*0012*/ 	.short	0x0008
        /*0014*/ 	.byte	0x00, 0xf5, 0x21, 0x00


	//----- nvinfo : EIATTR_KPARAM_INFO
	.align		4
.L_25:
        /*0018*/ 	.byte	0x04, 0x17
        /*001a*/ 	.short	(.L_27 - .L_26)
.L_26:
        /*001c*/ 	.word	0x00000000
        /*0020*/ 	.short	0x0000
        /*0022*/ 	.short	0x0000
        /*0024*/ 	.byte	0x00, 0xf5, 0x21, 0x00


	//----- nvinfo : EIATTR_SPARSE_MMA_MASK
	.align		4
.L_27:
        /*0028*/ 	.byte	0x03, 0x50
        /*002a*/ 	.short	0x0000


	//----- nvinfo : EIATTR_MAXREG_COUNT
	.align		4
        /*002c*/ 	.byte	0x03, 0x1b
        /*002e*/ 	.short	0x00ff


	//----- nvinfo : EIATTR_EXTERNS
	.align		4
        /*0030*/ 	.byte	0x04, 0x0f
        /*0032*/ 	.short	(.L_29 - .L_28)


	//   ....[0]....
	.align		4
.L_28:
        /*0034*/ 	.word	index@(vprintf)


	//----- nvinfo : EIATTR_MERCURY_ISA_VERSION
	.align		4
.L_29:
        /*0038*/ 	.byte	0x03, 0x5f
        /*003a*/ 	.short	0x0101


	//----- nvinfo : EIATTR_VRC_CTA_INIT_COUNT
	.align		4
        /*003c*/ 	.byte	0x02, 0x4a
	.zero		1
	.zero		1


	//----- nvinfo : EIATTR_SYSCALL_OFFSETS
	.align		4
        /*0040*/ 	.byte	0x04, 0x46
        /*0042*/ 	.short	(.L_31 - .L_30)


	//   ....[0]....
.L_30:
        /*0044*/ 	.word	0x000001d0


	//----- nvinfo : EIATTR_EXIT_INSTR_OFFSETS
	.align		4
.L_31:
        /*0048*/ 	.byte	0x04, 0x1c
        /*004a*/ 	.short	(.L_33 - .L_32)


	//   ....[0]....
.L_32:
        /*004c*/ 	.word	0x000000b0


	//   ....[1]....
        /*0050*/ 	.word	0x00000120


	//   ....[2]....
        /*0054*/ 	.word	0x00000140


	//   ....[3]....
        /*0058*/ 	.word	0x00000230


	//----- nvinfo : EIATTR_CRS_STACK_SIZE
	.align		4
.L_33:
        /*005c*/ 	.byte	0x04, 0x1e
        /*005e*/ 	.short	(.L_35 - .L_34)
.L_34:
        /*0060*/ 	.word	0x00000000


	//----- nvinfo : EIATTR_CBANK_PARAM_SIZE
	.align		4
.L_35:
        /*0064*/ 	.byte	0x03, 0x19
        /*0066*/ 	.short	0x0010


	//----- nvinfo : EIATTR_PARAM_CBANK
	.align		4
        /*0068*/ 	.byte	0x04, 0x0a
        /*006a*/ 	.short	(.L_37 - .L_36)
	.align		4
.L_36:
        /*006c*/ 	.word	index@(.nv.constant0._Z16computeHistogramPcPi)
        /*0070*/ 	.short	0x0380
        /*0072*/ 	.short	0x0010


	//----- nvinfo : EIATTR_SW_WAR
	.align		4
.L_37:
        /*0074*/ 	.byte	0x04, 0x36
        /*0076*/ 	.short	(.L_39 - .L_38)
.L_38:
        /*0078*/ 	.word	0x00000008
.L_39:


//--------------------- .nv.info._Z9blankCallv    --------------------------
	.section	.nv.info._Z9blankCallv,"",@"SHT_CUDA_INFO"
	.sectionflags	@""
	.align	4


	//----- nvinfo : EIATTR_CUDA_API_VERSION
	.align		4
        /*0000*/ 	.byte	0x04, 0x37
        /*0002*/ 	.short	(.L_41 - .L_40)
.L_40:
        /*0004*/ 	.word	0x00000082


	//----- nvinfo : EIATTR_SPARSE_MMA_MASK
	.align		4
.L_41:
        /*0008*/ 	.byte	0x03, 0x50
        /*000a*/ 	.short	0x0000


	//----- nvinfo : EIATTR_MAXREG_COUNT
	.align		4
        /*000c*/ 	.byte	0x03, 0x1b
        /*000e*/ 	.short	0x00ff


	//----- nvinfo : EIATTR_MERCURY_ISA_VERSION
	.align		4
        /*0010*/ 	.byte	0x03, 0x5f
        /*0012*/ 	.short	0x0101


	//----- nvinfo : EIATTR_VRC_CTA_INIT_COUNT
	.align		4
        /*0014*/ 	.byte	0x02, 0x4a
	.zero		1
	.zero		1


	//----- nvinfo : EIATTR_EXIT_INSTR_OFFSETS
	.align		4
        /*0018*/ 	.byte	0x04, 0x1c
        /*001a*/ 	.short	(.L_43 - .L_42)


	//   ....[0]....
.L_42:
        /*001c*/ 	.word	0x00000010


	//----- nvinfo : EIATTR_SW_WAR
	.align		4
.L_43:
        /*0020*/ 	.byte	0x04, 0x36
        /*0022*/ 	.short	(.L_45 - .L_44)
.L_44:
        /*0024*/ 	.word	0x00000008
.L_45:


//--------------------- .nv.callgraph             --------------------------
	.section	.nv.callgraph,"",@"SHT_CUDA_CALLGRAPH"
	.align	4
	.sectionentsize	8
	.align		4
        /*0000*/ 	.word	0x00000000
	.align		4
        /*0004*/ 	.word	0xffffffff
	.align		4
        /*0008*/ 	.word	index@(_Z16computeHistogramPcPi)
	.align		4
        /*000c*/ 	.word	index@(vprintf)
	.align		4
        /*0010*/ 	.word	0x00000000
	.align		4
        /*0014*/ 	.word	0xfffffffe
	.align		4
        /*0018*/ 	.word	0x00000000
	.align		4
        /*001c*/ 	.word	0xfffffffd
	.align		4
        /*0020*/ 	.word	0x00000000
	.align		4
        /*0024*/ 	.word	0xfffffffc


//--------------------- .nv.constant4             --------------------------
	.section	.nv.constant4,"a",@progbits
	.align	8
	.align		8
.nv.constant4:
        /*0000*/ 	.dword	vprintf
	.align		8
        /*0008*/ 	.dword	precalc_xorwow_matrix
	.align		8
        /*0010*/ 	.dword	precalc_xorwow_offset_matrix
	.align		8
        /*0018*/ 	.dword	mrg32k3aM1
	.align		8
        /*0020*/ 	.dword	mrg32k3aM2
	.align		8
        /*0028*/ 	.dword	mrg32k3aM1SubSeq
	.align		8
        /*0030*/ 	.dword	mrg32k3aM2SubSeq
	.align		8
        /*0038*/ 	.dword	mrg32k3aM1Seq
	.align		8
        /*0040*/ 	.dword	mrg32k3aM2Seq
	.align		8
        /*0048*/ 	.dword	$str


//--------------------- .nv.constant3             --------------------------
	.section	.nv.constant3,"a",@progbits
	.align	8
.nv.constant3:
	.type		__cr_lgamma_table,@object
	.size		__cr_lgamma_table,(.L_8 - __cr_lgamma_table)
__cr_lgamma_table:
        /*0000*/ 	.byte	0x00, 0x00, 0x00, 0x00, 0x00, 0x00, 0x00, 0x00, 0x00, 0x00, 0x00, 0x00, 0x00, 0x00, 0x00, 0x00
        /*0010*/ 	.byte	0xef, 0x39, 0xfa, 0xfe, 0x42, 0x2e, 0xe6, 0x3f, 0x02, 0x20, 0x2a, 0xfa, 0x0b, 0xab, 0xfc, 0x3f
        /*0020*/ 	.byte	0xf9, 0x2c, 0x92, 0x7c, 0xa7, 0x6c, 0x09, 0x40, 0xc9, 0x79, 0x44, 0x3c, 0x64, 0x26, 0x13, 0x40
        /*0030*/ 	.byte	0xca, 0x01, 0xcf, 0x3a, 0x27, 0x51, 0x1a, 0x40, 0x30, 0xcc, 0x2d, 0xf3, 0xe1, 0x0c, 0x21, 0x40
        /*0040*/ 	.byte	0x0d, 0xb7, 0xfc, 0x82, 0x8e, 0x35, 0x25, 0x40
.L_8:


//--------------------- .text._Z16computeHistogramPcPi --------------------------
	.section	.text._Z16computeHistogramPcPi,"ax",@progbits
	.align	128
        .global         _Z16computeHistogramPcPi
        .type           _Z16computeHistogramPcPi,@function
        .size           _Z16computeHistogramPcPi,(.L_x_3 - _Z16computeHistogramPcPi)
        .other          _Z16computeHistogramPcPi,@"STO_CUDA_ENTRY STV_DEFAULT"
_Z16computeHistogramPcPi:
.text._Z16computeHistogramPcPi:
[----:B------:R-:W0:Y:S01]  /*0000*/  LDC R1, c[0x0][0x37c] ;  /* 0x0000df00ff017b82 */ /* 0x000e220000000800 */
[----:B------:R-:W1:Y:S01]  /*0010*/  S2R R0, SR_CTAID.X ;  /* 0x0000000000007919 */ /* 0x000e620000002500 */
[----:B------:R-:W2:Y:S01]  /*0020*/  LDCU UR5, c[0x0][0x2fc] ;  /* 0x00005f80ff0577ac */ /* 0x000ea20008000800 */
[----:B0-----:R-:W-:Y:S01]  /*0030*/  VIADD R1, R1, 0xfffffff8 ;  /* 0xfffffff801017836 */ /* 0x001fe20000000000 */
[----:B------:R-:W1:Y:S01]  /*0040*/  S2R R3, SR_TID.X ;  /* 0x0000000000037919 */ /* 0x000e620000002100 */
[----:B------:R-:W1:Y:S01]  /*0050*/  LDCU UR6, c[0x0][0x360] ;  /* 0x00006c00ff0677ac */ /* 0x000e620008000800 */
[----:B------:R-:W0:Y:S02]  /*0060*/  LDCU UR4, c[0x0][0x2f8] ;  /* 0x00005f00ff0477ac */ /* 0x000e240008000800 */
[----:B0-----:R-:W-:-:S05]  /*0070*/  IADD3 R6, P1, PT, R1, UR4, RZ ;  /* 0x0000000401067c10 */ /* 0x001fca000ff3e0ff */
[----:B--2---:R-:W-:Y:S02]  /*0080*/  IMAD.X R7, RZ, RZ, UR5, P1 ;  /* 0x00000005ff077e24 */ /* 0x004fe400088e06ff */
[----:B-1----:R-:W-:-:S05]  /*0090*/  IMAD R0, R0, UR6, R3 ;  /* 0x0000000600007c24 */ /* 0x002fca000f8e0203 */
[----:B------:R-:W-:-:S13]  /*00a0*/  ISETP.GT.AND P0, PT, R0, 0x1869f, PT ;  /* 0x0001869f0000780c */ /* 0x000fda0003f04270 */
[----:B------:R-:W-:Y:S05]  /*00b0*/  @P0 EXIT ;  /* 0x000000000000094d */ /* 0x000fea0003800000 */
[----:B------:R-:W0:Y:S01]  /*00c0*/  LDCU.64 UR4, c[0x0][0x380] ;  /* 0x00007000ff0477ac */ /* 0x000e220008000a00 */
[----:B------:R-:W1:Y:S01]  /*00d0*/  LDCU.64 UR36, c[0x0][0x358] ;  /* 0x00006b00ff2477ac */ /* 0x000e620008000a00 */
[----:B0-----:R-:W-:-:S04]  /*00e0*/  IADD3 R16, P0, PT, R0, UR4, RZ ;  /* 0x0000000400107c10 */ /* 0x001fc8000ff1e0ff */
[----:B------:R-:W-:-:S05]  /*00f0*/  LEA.HI.X.SX32 R17, R0, UR5, 0x1, P0 ;  /* 0x0000000500117c11 */ /* 0x000fca00080f0eff */
[----:B-1----:R-:W2:Y:S02]  /*0100*/  LDG.E.U8 R0, desc[UR36][R16.64] ;  /* 0x0000002410007981 */ /* 0x002ea4000c1e1100 */
[----:B--2---:R-:W-:-:S13]  /*0110*/  ISETP.NE.AND P0, PT, R0, RZ, PT ;  /* 0x000000ff0000720c */ /* 0x004fda0003f05270 */
[----:B------:R-:W-:Y:S05]  /*0120*/  @!P0 EXIT ;  /* 0x000000000000894d */ /* 0x000fea0003800000 */
[----:B------:R-:W-:-:S13]  /*0130*/  ISETP.NE.AND P0, PT, R0, 0x2e, PT ;  /* 0x0000002e0000780c */ /* 0x000fda0003f05270 */
[----:B------:R-:W-:Y:S05]  /*0140*/  @!P0 EXIT ;  /* 0x000000000000894d */ /* 0x000fea0003800000 */
[----:B------:R-:W-:Y:S01]  /*0150*/  MOV R2, 0x0 ;  /* 0x0000000000027802 */ /* 0x000fe20000000f00 */
[----:B------:R-:W0:Y:S01]  /*0160*/  LDCU.64 UR4, c[0x4][0x48] ;  /* 0x01000900ff0477ac */ /* 0x000e220008000a00 */
[----:B------:R-:W-:-:S04]  /*0170*/  PRMT R0, R0, 0x8880, RZ ;  /* 0x0000888000007816 */ /* 0x000fc800000000ff */
[----:B------:R-:W1:Y:S01]  /*0180*/  LDC.64 R2, c[0x4][R2] ;  /* 0x0100000002027b82 */ /* 0x000e620000000a00 */
[----:B------:R2:W-:Y:S01]  /*0190*/  STL [R1], R0 ;  /* 0x0000000001007387 */ /* 0x0005e20000100800 */
[----:B0-----:R-:W-:Y:S02]  /*01a0*/  IMAD.U32 R4, RZ, RZ, UR4 ;  /* 0x00000004ff047e24 */ /* 0x001fe4000f8e00ff */
[----:B--2---:R-:W-:-:S07]  /*01b0*/  IMAD.U32 R5, RZ, RZ, UR5 ;  /* 0x00000005ff057e24 */ /* 0x004fce000f8e00ff */
[----:B------:R-:W-:-:S07]  /*01c0*/  LEPC R20, `(.L_x_0) ;  /* 0x000000001014794e */ /* 0x000fce0000000000 */
[----:B-1----:R-:W-:Y:S05]  /*01d0*/  CALL.ABS.NOINC R2 ;  /* 0x0000000002007343 */ /* 0x002fea0003c00000 */
.L_x_0:
[----:B------:R-:W2:Y:S01]  /*01e0*/  LDG.E.S8 R17, desc[UR36][R16.64] ;  /* 0x0000002410117981 */ /* 0x000ea2000c1e1300 */
[----:B------:R-:W2:Y:S01]  /*01f0*/  LDC.64 R2, c[0x0][0x388] ;  /* 0x0000e200ff027b82 */ /* 0x000ea20000000a00 */
[----:B------:R-:W-:Y:S02]  /*0200*/  IMAD.MOV.U32 R5, RZ, RZ, 0x1 ;  /* 0x00000001ff057424 */ /* 0x000fe400078e00ff */
[----:B--2---:R-:W-:-:S05]  /*0210*/  IMAD.WIDE R2, R17, 0x4, R2 ;  /* 0x0000000411027825 */ /* 0x004fca00078e0202 */
[----:B------:R-:W-:Y:S01]  /*0220*/  REDG.E.ADD.STRONG.GPU desc[UR36][R2.64+-0xc0], R5 ;  /* 0xffff40050200798e */ /* 0x000fe2000c12e124 */
[----:B------:R-:W-:Y:S05]  /*0230*/  EXIT ;  /* 0x000000000000794d */ /* 0x000fea0003800000 */
.L_x_1:
[----:B------:R-:W-:-:S00]  /*0240*/  BRA `(.L_x_1) ;  /* 0xfffffffc00fc7947 */ /* 0x000fc0000383ffff */
[----:B------:R-:W-:-:S00]  /*0250*/  NOP ;  /* 0x0000000000007918 */ /* 0x000fc00000000000 */
        /* <DEDUP_REMOVED lines=10> */
.L_x_3:


//--------------------- .text._Z9blankCallv       --------------------------
	.section	.text._Z9blankCallv,"ax",@progbits
	.align	128
        .global         _Z9blankCallv
        .type           _Z9blankCallv,@function
        .size           _Z9blankCallv,(.L_x_4 - _Z9blankCallv)
        .other          _Z9blankCallv,@"STO_CUDA_ENTRY STV_DEFAULT"
_Z9blankCallv:
.text._Z9blankCallv:
[----:B------:R-:W-:Y:S01]  /*0000*/  LDC R1, c[0x0][0x37c] ;  /* 0x0000df00ff017b82 */ /* 0x000fe20000000800 */
[----:B------:R-:W-:Y:S05]  /*0010*/  EXIT ;  /* 0x000000000000794d */ /* 0x000fea0003800000 */
.L_x_2:
        /* <DEDUP_REMOVED lines=14> */
.L_x_4:


//--------------------- .nv.global.init           --------------------------
	.section	.nv.global.init,"aw",@progbits
	.align	4
.nv.global.init:
	.type		mrg32k3aM1SubSeq,@object
	.size		mrg32k3aM1SubSeq,(mrg32k3aM2SubSeq - mrg32k3aM1SubSeq)
mrg32k3aM1SubSeq:
        /*0000*/ 	.byte	0x0b, 0xcc, 0xee, 0x04, 0x73, 0x29, 0x8b, 0x6f, 0xf6, 0x53, 0x03, 0xf6, 0x23, 0xf6, 0xea, 0xda
        /* <DEDUP_REMOVED lines=125> */
	.type		mrg32k3aM2SubSeq,@object
	.size		mrg32k3aM2SubSeq,(mrg32k3aM1 - mrg32k3aM2SubSeq)
mrg32k3aM2SubSeq:
        /* <DEDUP_REMOVED lines=126> */
	.type		mrg32k3aM1,@object
	.size		mrg32k3aM1,(mrg32k3aM1Seq - mrg32k3aM1)
mrg32k3aM1:
        /* <DEDUP_REMOVED lines=144> */
	.type		mrg32k3aM1Seq,@object
	.size		mrg32k3aM1Seq,(mrg32k3aM2 - mrg32k3aM1Seq)
mrg32k3aM1Seq:
        /* <DEDUP_REMOVED lines=144> */
	.type		mrg32k3aM2,@object
	.size		mrg32k3aM2,(mrg32k3aM2Seq - mrg32k3aM2)
mrg32k3aM2:
        /* <DEDUP_REMOVED lines=144> */
	.type		mrg32k3aM2Seq,@object
	.size		mrg32k3aM2Seq,(precalc_xorwow_matrix - mrg32k3aM2Seq)
mrg32k3aM2Seq:
        /* <DEDUP_REMOVED lines=144> */
	.type		precalc_xorwow_matrix,@object
	.size		precalc_xorwow_matrix,(precalc_xorwow_offset_matrix - precalc_xorwow_matrix)
precalc_xorwow_matrix:
        /* <DEDUP_REMOVED lines=6400> */
	.type		precalc_xorwow_offset_matrix,@object
	.size		precalc_xorwow_offset_matrix,($str - precalc_xorwow_offset_matrix)
precalc_xorwow_offset_matrix:
        /* <DEDUP_REMOVED lines=6400> */
	.type		$str,@object
	.size		$str,(.L_9 - $str)
$str:
        /*353c0*/ 	.byte	0x52, 0x65, 0x61, 0x64, 0x69, 0x6e, 0x67, 0x3a, 0x20, 0x25, 0x63, 0x0a, 0x00
.L_9:


//--------------------- .nv.shared.reserved.0     --------------------------
	.section	.nv.shared.reserved.0,"aw",@nobits
	.weak		__nv_reservedSMEM_offset_0_alias
	.size		__nv_reservedSMEM_offset_0_alias, 0, 64
	.other		__nv_reservedSMEM_offset_0_alias,@"STO_CUDA_RESERVED_SHARED STV_DEFAULT"
__nv_reservedSMEM_offset_0_alias:
	.zero		0
	.zero		64


//--------------------- .nv.constant0._Z16computeHistogramPcPi --------------------------
	.section	.nv.constant0._Z16computeHistogramPcPi,"a",@progbits
	.sectionflags	@""
	.align	4
.nv.constant0._Z16computeHistogramPcPi:
	.zero		912


//--------------------- .nv.constant0._Z9blankCallv --------------------------
	.section	.nv.constant0._Z9blankCallv,"a",@progbits
	.sectionflags	@""
	.align	4
.nv.constant0._Z9blankCallv:
	.zero		896


//--------------------- SYMBOLS --------------------------

	.type		.nv.reservedSmem.offset0,@object
	.size		.nv.reservedSmem.offset0,0x4
	.type		vprintf,@function
